	.headerflags	@"EF_CUDA_TEXMODE_UNIFIED EF_CUDA_64BIT_ADDRESS EF_CUDA_ACCELERATORS EF_CUDA_SM90 EF_CUDA_VIRTUAL_SM(EF_CUDA_SM90)"
	.elftype	@"ET_EXEC"


//--------------------- .nv.info                  --------------------------
	.section	.nv.info,"",@"SHT_CUDA_INFO"
	.align	4


	//----- nvinfo : EIATTR_REGCOUNT
	.align		4
        /*0000*/ 	.byte	0x04, 0x2f
        /*0002*/ 	.short	(.L_1 - .L_0)
	.align		4
.L_0:
        /*0004*/ 	.word	index@(triton_poi_fused_convolution_3)
        /*0008*/ 	.word	0x0000001e


	//----- nvinfo : EIATTR_MIN_STACK_SIZE
	.align		4
.L_1:
        /*000c*/ 	.byte	0x04, 0x12
        /*000e*/ 	.short	(.L_3 - .L_2)
	.align		4
.L_2:
        /*0010*/ 	.word	index@(triton_poi_fused_convolution_3)
        /*0014*/ 	.word	0x00000000


	//----- nvinfo : EIATTR_FRAME_SIZE
	.align		4
.L_3:
        /*0018*/ 	.byte	0x04, 0x11
        /*001a*/ 	.short	(.L_5 - .L_4)
	.align		4
.L_4:
        /*001c*/ 	.word	index@(triton_poi_fused_convolution_3)
        /*0020*/ 	.word	0x00000000


	//----- nvinfo : EIATTR_MIN_STACK_SIZE
	.align		4
.L_5:
        /*0024*/ 	.byte	0x04, 0x12
        /*0026*/ 	.short	(.L_7 - .L_6)
	.align		4
.L_6:
        /*0028*/ 	.word	index@(triton_poi_fused_convolution_3)
        /*002c*/ 	.word	0x00000000
.L_7:


//--------------------- .nv.info.triton_poi_fused_convolution_3 --------------------------
	.section	.nv.info.triton_poi_fused_convolution_3,"",@"SHT_CUDA_INFO"
	.sectionflags	@""
	.align	4


	//----- nvinfo : EIATTR_CUDA_API_VERSION
	.align		4
        /*0000*/ 	.byte	0x04, 0x37
        /*0002*/ 	.short	(.L_9 - .L_8)
.L_8:
        /*0004*/ 	.word	0x0000007c


	//----- nvinfo : EIATTR_KPARAM_INFO
	.align		4
.L_9:
        /*0008*/ 	.byte	0x04, 0x17
        /*000a*/ 	.short	(.L_11 - .L_10)
.L_10:
        /*000c*/ 	.word	0x00000000
        /*0010*/ 	.short	0x0003
        /*0012*/ 	.short	0x0014
        /*0014*/ 	.byte	0x00, 0xf0, 0x11, 0x00


	//----- nvinfo : EIATTR_KPARAM_INFO
	.align		4
.L_11:
        /*0018*/ 	.byte	0x04, 0x17
        /*001a*/ 	.short	(.L_13 - .L_12)
.L_12:
        /*001c*/ 	.word	0x00000000
        /*0020*/ 	.short	0x0002
        /*0022*/ 	.short	0x0010
        /*0024*/ 	.byte	0x00, 0xf0, 0x11, 0x00


	//----- nvinfo : EIATTR_KPARAM_INFO
	.align		4
.L_13:
        /*0028*/ 	.byte	0x04, 0x17
        /*002a*/ 	.short	(.L_15 - .L_14)
.L_14:
        /*002c*/ 	.word	0x00000000
        /*0030*/ 	.short	0x0001
        /*0032*/ 	.short	0x0008
        /*0034*/ 	.byte	0x00, 0xf4, 0x21, 0x00


	//----- nvinfo : EIATTR_KPARAM_INFO
	.align		4
.L_15:
        /*0038*/ 	.byte	0x04, 0x17
        /*003a*/ 	.short	(.L_17 - .L_16)
.L_16:
        /*003c*/ 	.word	0x00000000
        /*0040*/ 	.short	0x0000
        /*0042*/ 	.short	0x0000
        /*0044*/ 	.byte	0x00, 0xf4, 0x21, 0x00


	//----- nvinfo : EIATTR_SPARSE_MMA_MASK
	.align		4
.L_17:
        /*0048*/ 	.byte	0x03, 0x50
        /*004a*/ 	.short	0x0000


	//----- nvinfo : EIATTR_MAXREG_COUNT
	.align		4
        /*004c*/ 	.byte	0x03, 0x1b
        /*004e*/ 	.short	0x00ff


	//----- nvinfo : EIATTR_EXIT_INSTR_OFFSETS
	.align		4
        /*0050*/ 	.byte	0x04, 0x1c
        /*0052*/ 	.short	(.L_19 - .L_18)


	//   ....[0]....
.L_18:
        /*0054*/ 	.word	0x00000900


	//   ....[1]....
        /*0058*/ 	.word	0x000009a0


	//----- nvinfo : EIATTR_REQNTID
	.align		4
.L_19:
        /*005c*/ 	.byte	0x04, 0x10
        /*005e*/ 	.short	(.L_21 - .L_20)
.L_20:
        /*0060*/ 	.word	0x00000080
        /*0064*/ 	.word	0x00000001
        /*0068*/ 	.word	0x00000001


	//----- nvinfo : EIATTR_CBANK_PARAM_SIZE
	.align		4
.L_21:
        /*006c*/ 	.byte	0x03, 0x19
        /*006e*/ 	.short	0x0018


	//----- nvinfo : EIATTR_PARAM_CBANK
	.align		4
        /*0070*/ 	.byte	0x04, 0x0a
        /*0072*/ 	.short	(.L_23 - .L_22)
	.align		4
.L_22:
        /*0074*/ 	.word	index@(.nv.constant0.triton_poi_fused_convolution_3)
        /*0078*/ 	.short	0x0210
        /*007a*/ 	.short	0x0018


	//----- nvinfo : EIATTR_SW_WAR
	.align		4
.L_23:
        /*007c*/ 	.byte	0x04, 0x36
        /*007e*/ 	.short	(.L_25 - .L_24)
.L_24:
        /*0080*/ 	.word	0x00000008
.L_25:


//--------------------- .nv.callgraph             --------------------------
	.section	.nv.callgraph,"",@"SHT_CUDA_CALLGRAPH"
	.align	4
	.sectionentsize	8
	.align		4
        /*0000*/ 	.word	0x00000000
	.align		4
        /*0004*/ 	.word	0xffffffff
	.align		4
        /*0008*/ 	.word	0x00000000
	.align		4
        /*000c*/ 	.word	0xfffffffe
	.align		4
        /*0010*/ 	.word	0x00000000
	.align		4
        /*0014*/ 	.word	0xfffffffd
	.align		4
        /*0018*/ 	.word	0x00000000
	.align		4
        /*001c*/ 	.word	0xfffffffc


//--------------------- .text.triton_poi_fused_convolution_3 --------------------------
	.section	.text.triton_poi_fused_convolution_3,"ax",@progbits
	.sectionflags	@"SHF_BARRIERS=1"
	.align	128
        .global         triton_poi_fused_convolution_3
        .type           triton_poi_fused_convolution_3,@function
        .size           triton_poi_fused_convolution_3,(.L_x_1 - triton_poi_fused_convolution_3)
        .other          triton_poi_fused_convolution_3,@"STO_CUDA_ENTRY STV_DEFAULT"
triton_poi_fused_convolution_3:
.text.triton_poi_fused_convolution_3:
[----:B------:R-:W0:Y:S01]  /*0000*/  LDC R1, c[0x0][0x28] ;  /* 0x00000a00ff017b82 */ /* 0x000e220000000800 */
[----:B------:R-:W1:Y:S07]  /*0010*/  S2R R0, SR_TID.X ;  /* 0x0000000000007919 */ /* 0x000e6e0000002100 */
[----:B------:R-:W2:Y:S01]  /*0020*/  S2UR UR4, SR_CTAID.Y ;  /* 0x00000000000479c3 */ /* 0x000ea20000002600 */
[----:B------:R-:W-:Y:S02]  /*0030*/  CS2R R8, SRZ ;  /* 0x0000000000087805 */ /* 0x000fe4000001ff00 */
[----:B------:R-:W-:Y:S01]  /*0040*/  CS2R R10, SRZ ;  /* 0x00000000000a7805 */ /* 0x000fe2000001ff00 */
[----:B------:R-:W3:Y:S01]  /*0050*/  S2R R3, SR_CTAID.X ;  /* 0x0000000000037919 */ /* 0x000ee20000002500 */
[----:B------:R-:W-:-:S03]  /*0060*/  ULDC.64 UR8, c[0x0][0x208] ;  /* 0x0000820000087ab9 */ /* 0x000fc60000000a00 */
[----:B------:R-:W4:Y:S01]  /*0070*/  LDC.64 R4, c[0x0][0x210] ;  /* 0x00008400ff047b82 */ /* 0x000f220000000a00 */
[----:B--2---:R-:W-:Y:S01]  /*0080*/  USHF.L.U32 UR4, UR4, 0x4, URZ ;  /* 0x0000000404047899 */ /* 0x004fe2000800063f */
[----:B-1----:R-:W-:Y:S01]  /*0090*/  SHF.R.U32.HI R2, RZ, 0x4, R0 ;  /* 0x00000004ff027819 */ /* 0x002fe20000011600 */
[----:B------:R-:W-:-:S03]  /*00a0*/  IMAD.SHL.U32 R6, R0, 0x4, RZ ;  /* 0x0000000400067824 */ /* 0x000fc600078e00ff */
[----:B------:R-:W-:Y:S01]  /*00b0*/  SGXT.U32 R2, R2, 0x3 ;  /* 0x000000030202781a */ /* 0x000fe20000000000 */
[----:B---3--:R-:W-:-:S03]  /*00c0*/  IMAD.SHL.U32 R3, R3, 0x40, RZ ;  /* 0x0000004003037824 */ /* 0x008fc600078e00ff */
[----:B------:R-:W-:Y:S02]  /*00d0*/  LOP3.LUT R2, R2, UR4, RZ, 0xfc, !PT ;  /* 0x0000000402027c12 */ /* 0x000fe4000f8efcff */
[----:B------:R-:W-:Y:S02]  /*00e0*/  LOP3.LUT R7, R3, 0x3c, R6, 0xf8, !PT ;  /* 0x0000003c03077812 */ /* 0x000fe400078ef806 */
[----:B------:R-:W-:-:S03]  /*00f0*/  ISETP.GE.AND P0, PT, R2, 0xc, PT ;  /* 0x0000000c0200780c */ /* 0x000fc60003f06270 */
[C---:B------:R-:W-:Y:S01]  /*0100*/  IMAD R13, R2.reuse, 0x1000, R7 ;  /* 0x00001000020d7824 */ /* 0x040fe200078e0207 */
[----:B------:R-:W-:-:S03]  /*0110*/  LOP3.LUT R2, R2, 0x8, RZ, 0xfc, !PT ;  /* 0x0000000802027812 */ /* 0x000fc600078efcff */
[----:B----4-:R-:W-:Y:S01]  /*0120*/  IMAD.WIDE R12, R13, 0x4, R4 ;  /* 0x000000040d0c7825 */ /* 0x010fe200078e0204 */
[----:B------:R-:W-:-:S03]  /*0130*/  ISETP.GE.AND P1, PT, R2, 0xc, PT ;  /* 0x0000000c0200780c */ /* 0x000fc60003f26270 */
[----:B------:R-:W-:Y:S02]  /*0140*/  IMAD R15, R2, 0x1000, R7 ;  /* 0x00001000020f7824 */ /* 0x000fe400078e0207 */
[----:B------:R1:W2:Y:S01]  /*0150*/  @!P0 LDG.E.EL.128 R8, desc[UR8][R12.64] ;  /* 0x000000080c088981 */ /* 0x0002a2000c2e1d00 */
[----:B------:R-:W-:Y:S01]  /*0160*/  CS2R R6, SRZ ;  /* 0x0000000000067805 */ /* 0x000fe2000001ff00 */
[----:B------:R-:W-:Y:S01]  /*0170*/  IMAD.WIDE R14, R15, 0x4, R4 ;  /* 0x000000040f0e7825 */ /* 0x000fe200078e0204 */
[----:B------:R-:W-:-:S06]  /*0180*/  CS2R R4, SRZ ;  /* 0x0000000000047805 */ /* 0x000fcc000001ff00 */
[----:B------:R3:W4:Y:S01]  /*0190*/  @!P1 LDG.E.EL.128 R4, desc[UR8][R14.64] ;  /* 0x000000080e049981 */ /* 0x000722000c2e1d00 */
[----:B------:R-:W5:Y:S01]  /*01a0*/  S2UR UR6, SR_CgaCtaId ;  /* 0x00000000000679c3 */ /* 0x000f620000008800 */
[----:B------:R-:W-:Y:S01]  /*01b0*/  UMOV UR5, 0x400 ;  /* 0x0000040000057882 */ /* 0x000fe20000000000 */
[----:B------:R-:W-:Y:S01]  /*01c0*/  UISETP.GE.AND UP0, UPT, UR4, URZ, UPT ;  /* 0x0000003f0400728c */ /* 0x000fe2000bf06270 */
[----:B------:R-:W1:Y:S01]  /*01d0*/  S2R R16, SR_TID.X ;  /* 0x0000000000107919 */ /* 0x000e620000002100 */
[----:B-----5:R-:W-:Y:S01]  /*01e0*/  UPRMT UR5, UR6, 0x654, UR5 ;  /* 0x0000065406057896 */ /* 0x020fe20008000005 */
[C---:B01----:R-:W-:Y:S01]  /*01f0*/  IMAD.SHL.U32 R19, R16.reuse, 0x4, RZ ;  /* 0x0000000410137824 */ /* 0x043fe200078e00ff */
[----:B------:R-:W-:-:S04]  /*0200*/  LOP3.LUT R17, R16, 0x40, RZ, 0xc0, !PT ;  /* 0x0000004010117812 */ /* 0x000fc800078ec0ff */
[----:B------:R-:W-:-:S04]  /*0210*/  LOP3.LUT R2, R19, 0xc0, RZ, 0xc0, !PT ;  /* 0x000000c013027812 */ /* 0x000fc800078ec0ff */
[----:B------:R-:W-:Y:S02]  /*0220*/  LEA R12, R17, R2, 0x2 ;  /* 0x00000002110c7211 */ /* 0x000fe400078e10ff */
[--C-:B------:R-:W-:Y:S02]  /*0230*/  SHF.R.U32.HI R2, RZ, 0x4, R0.reuse ;  /* 0x00000004ff027819 */ /* 0x100fe40000011600 */
[----:B------:R-:W-:Y:S02]  /*0240*/  LOP3.LUT R24, R12, 0x3c, R19, 0xf8, !PT ;  /* 0x0000003c0c187812 */ /* 0x000fe400078ef813 */
[----:B------:R-:W-:Y:S02]  /*0250*/  LEA.HI R13, R12, UR5, RZ, 0x1c ;  /* 0x000000050c0d7c11 */ /* 0x000fe4000f8fe0ff */
[----:B------:R-:W-:Y:S02]  /*0260*/  LOP3.LUT R12, R3, 0x3f, R0, 0xf8, !PT ;  /* 0x0000003f030c7812 */ /* 0x000fe400078ef800 */
[----:B------:R-:W-:Y:S01]  /*0270*/  SHF.R.U32.HI R3, RZ, 0x6, R0 ;  /* 0x00000006ff037819 */ /* 0x000fe20000011600 */
[----:B------:R-:W-:Y:S01]  /*0280*/  IMAD R24, R24, 0x4, R13 ;  /* 0x0000000418187824 */ /* 0x000fe200078e020d */
[----:B------:R-:W-:-:S02]  /*0290*/  LOP3.LUT R0, R16, 0x7f, RZ, 0xc0, !PT ;  /* 0x0000007f10007812 */ /* 0x000fc400078ec0ff */
[----:B------:R-:W-:Y:S02]  /*02a0*/  SGXT.U32 R13, R3, 0x1 ;  /* 0x00000001030d781a */ /* 0x000fe40000000000 */
[C---:B------:R-:W-:Y:S02]  /*02b0*/  LOP3.LUT R3, R0.reuse, 0x80, RZ, 0xfc, !PT ;  /* 0x0000008000037812 */ /* 0x040fe400078efcff */
[----:B---3--:R-:W-:Y:S02]  /*02c0*/  LOP3.LUT R14, R0, 0x100, RZ, 0xfc, !PT ;  /* 0x00000100000e7812 */ /* 0x008fe400078efcff */
[----:B------:R-:W-:Y:S02]  /*02d0*/  LOP3.LUT R2, R2, 0x4, RZ, 0xc0, !PT ;  /* 0x0000000402027812 */ /* 0x000fe400078ec0ff */
[----:B------:R-:W-:Y:S02]  /*02e0*/  LOP3.LUT R15, R0, 0x180, RZ, 0xfc, !PT ;  /* 0x00000180000f7812 */ /* 0x000fe400078efcff */
[----:B------:R-:W-:Y:S01]  /*02f0*/  SHF.R.U32.HI R3, RZ, 0x4, R3 ;  /* 0x00000004ff037819 */ /* 0x000fe20000011603 */
[----:B------:R-:W-:Y:S01]  /*0300*/  VIADD R23, R2, UR5 ;  /* 0x0000000502177c36 */ /* 0x000fe20008000000 */
[----:B------:R-:W-:-:S02]  /*0310*/  SHF.R.U32.HI R14, RZ, 0x4, R14 ;  /* 0x00000004ff0e7819 */ /* 0x000fc4000001160e */
[----:B------:R-:W-:Y:S01]  /*0320*/  LOP3.LUT R13, R13, UR4, RZ, 0xfc, !PT ;  /* 0x000000040d0d7c12 */ /* 0x000fe2000f8efcff */
[----:B------:R-:W-:Y:S01]  /*0330*/  IMAD R23, R0, 0x4, R23 ;  /* 0x0000000400177824 */ /* 0x000fe200078e0217 */
[----:B------:R-:W-:Y:S02]  /*0340*/  SHF.R.U32.HI R2, RZ, 0x4, R15 ;  /* 0x00000004ff027819 */ /* 0x000fe4000001160f */
[----:B------:R-:W-:Y:S02]  /*0350*/  LOP3.LUT R15, R3, 0xc, RZ, 0xc0, !PT ;  /* 0x0000000c030f7812 */ /* 0x000fe400078ec0ff */
[----:B------:R-:W-:Y:S01]  /*0360*/  LOP3.LUT R16, R14, 0x14, RZ, 0xc0, !PT ;  /* 0x000000140e107812 */ /* 0x000fe200078ec0ff */
[C---:B------:R-:W-:Y:S01]  /*0370*/  IMAD.HI R14, R13.reuse, 0x55555556, RZ ;  /* 0x555555560d0e7827 */ /* 0x040fe200078e02ff */
[----:B------:R-:W-:Y:S02]  /*0380*/  LOP3.LUT R3, R13, 0x2, RZ, 0xfc, !PT ;  /* 0x000000020d037812 */ /* 0x000fe400078efcff */
[----:B------:R-:W-:Y:S01]  /*0390*/  LOP3.LUT R17, R2, 0x1c, RZ, 0xc0, !PT ;  /* 0x0000001c02117812 */ /* 0x000fe200078ec0ff */
[----:B------:R-:W-:Y:S01]  /*03a0*/  VIADD R21, R16, UR5 ;  /* 0x0000000510157c36 */ /* 0x000fe20008000000 */
[----:B------:R-:W-:Y:S01]  /*03b0*/  LEA.HI R14, R14, R14, RZ, 0x1 ;  /* 0x0000000e0e0e7211 */ /* 0x000fe200078f08ff */
[----:B------:R-:W-:Y:S01]  /*03c0*/  IMAD.HI R16, R3, 0x55555556, RZ ;  /* 0x5555555603107827 */ /* 0x000fe200078e02ff */
[----:B------:R-:W-:-:S02]  /*03d0*/  IADD3 R19, R15, UR5, RZ ;  /* 0x000000050f137c10 */ /* 0x000fc4000fffe0ff */
[----:B------:R-:W-:Y:S01]  /*03e0*/  LEA R21, R0, R21, 0x2 ;  /* 0x0000001500157211 */ /* 0x000fe200078e10ff */
[----:B------:R-:W-:Y:S01]  /*03f0*/  VIADD R15, R17, UR5 ;  /* 0x00000005110f7c36 */ /* 0x000fe20008000000 */
[----:B------:R-:W-:Y:S01]  /*0400*/  LEA.HI R16, R16, R16, RZ, 0x1 ;  /* 0x0000001010107211 */ /* 0x000fe200078f08ff */
[----:B------:R-:W-:Y:S01]  /*0410*/  IMAD R17, R14, -0x3, R13 ;  /* 0xfffffffd0e117824 */ /* 0x000fe200078e020d */
[C---:B------:R-:W-:Y:S01]  /*0420*/  LOP3.LUT R2, R13.reuse, 0x4, RZ, 0xfc, !PT ;  /* 0x000000040d027812 */ /* 0x040fe200078efcff */
[----:B------:R-:W-:Y:S01]  /*0430*/  IMAD R22, R0, 0x4, R19 ;  /* 0x0000000400167824 */ /* 0x000fe200078e0213 */
[----:B------:R-:W-:Y:S01]  /*0440*/  LOP3.LUT R26, R13, 0x6, RZ, 0xfc, !PT ;  /* 0x000000060d1a7812 */ /* 0x000fe200078efcff */
[----:B------:R-:W-:Y:S01]  /*0450*/  IMAD R17, R12, 0x3, R17 ;  /* 0x000000030c117824 */ /* 0x000fe200078e0211 */
[----:B------:R-:W-:Y:S01]  /*0460*/  ISETP.GE.AND P0, PT, R2, 0xc, PT ;  /* 0x0000000c0200780c */ /* 0x000fe20003f06270 */
[----:B------:R-:W-:Y:S01]  /*0470*/  IMAD R19, R16, -0x3, R3 ;  /* 0xfffffffd10137824 */ /* 0x000fe200078e0203 */
[----:B------:R-:W-:Y:S01]  /*0480*/  ISETP.GE.AND P5, PT, R3, 0xc, PT ;  /* 0x0000000c0300780c */ /* 0x000fe20003fa6270 */
[----:B------:R-:W-:Y:S01]  /*0490*/  IMAD R0, R0, 0x4, R15 ;  /* 0x0000000400007824 */ /* 0x000fe200078e020f */
[----:B------:R-:W-:Y:S01]  /*04a0*/  ISETP.GE.AND P4, PT, R13, 0xc, PT ;  /* 0x0000000c0d00780c */ /* 0x000fe20003f86270 */
[----:B------:R-:W-:Y:S01]  /*04b0*/  IMAD R17, R14, 0x3000, R17 ;  /* 0x000030000e117824 */ /* 0x000fe200078e0211 */
[----:B------:R-:W-:Y:S01]  /*04c0*/  ISETP.GE.AND P3, PT, R26, 0xc, PT ;  /* 0x0000000c1a00780c */ /* 0x000fe20003f66270 */
[----:B------:R-:W-:-:S02]  /*04d0*/  IMAD R19, R16, 0x3000, R19 ;  /* 0x0000300010137824 */ /* 0x000fc400078e0213 */
[----:B------:R-:W-:-:S05]  /*04e0*/  IMAD.HI R25, R2, 0x55555556, RZ ;  /* 0x5555555602197827 */ /* 0x000fca00078e02ff */
[----:B------:R-:W-:-:S05]  /*04f0*/  LEA.HI R25, R25, R25, RZ, 0x1 ;  /* 0x0000001919197211 */ /* 0x000fca00078f08ff */
[----:B------:R-:W-:-:S04]  /*0500*/  IMAD R2, R25, -0x3, R2 ;  /* 0xfffffffd19027824 */ /* 0x000fc800078e0202 */
[----:B------:R-:W-:Y:S01]  /*0510*/  IMAD R15, R25, 0x3000, R2 ;  /* 0x00003000190f7824 */ /* 0x000fe200078e0202 */
[----:B------:R-:W-:Y:S01]  /*0520*/  LOP3.LUT R25, R13, 0x8, RZ, 0xfc, !PT ;  /* 0x000000080d197812 */ /* 0x000fe200078efcff */
[----:B------:R-:W-:-:S03]  /*0530*/  IMAD.HI R2, R26, 0x55555556, RZ ;  /* 0x555555561a027827 */ /* 0x000fc600078e02ff */
[----:B------:R-:W-:Y:S01]  /*0540*/  ISETP.GE.AND P2, PT, R25, 0xc, PT ;  /* 0x0000000c1900780c */ /* 0x000fe20003f46270 */
[----:B------:R-:W-:Y:S01]  /*0550*/  IMAD R15, R12, 0x3, R15 ;  /* 0x000000030c0f7824 */ /* 0x000fe200078e020f */
[----:B------:R-:W-:Y:S02]  /*0560*/  LEA.HI R27, R2, R2, RZ, 0x1 ;  /* 0x00000002021b7211 */ /* 0x000fe400078f08ff */
[----:B------:R-:W0:Y:S03]  /*0570*/  LDC.64 R2, c[0x0][0x218] ;  /* 0x00008600ff027b82 */ /* 0x000e260000000a00 */
[----:B------:R-:W-:-:S04]  /*0580*/  IMAD R26, R27, -0x3, R26 ;  /* 0xfffffffd1b1a7824 */ /* 0x000fc800078e021a */
[----:B------:R-:W-:Y:S01]  /*0590*/  IMAD R27, R27, 0x3000, R26 ;  /* 0x000030001b1b7824 */ /* 0x000fe200078e021a */
[----:B--2---:R-:W-:Y:S04]  /*05a0*/  STS [R24], R8 ;  /* 0x0000000818007388 */ /* 0x004fe80000000800 */
[----:B------:R-:W-:Y:S04]  /*05b0*/  STS [R24+0x4], R9 ;  /* 0x0000040918007388 */ /* 0x000fe80000000800 */
[----:B------:R-:W-:Y:S04]  /*05c0*/  STS [R24+0x8], R10 ;  /* 0x0000080a18007388 */ /* 0x000fe80000000800 */
[----:B------:R1:W-:Y:S01]  /*05d0*/  STS [R24+0xc], R11 ;  /* 0x00000c0b18007388 */ /* 0x0003e20000000800 */
[----:B------:R-:W-:Y:S01]  /*05e0*/  BAR.SYNC.DEFER_BLOCKING 0x0 ;  /* 0x0000000000007b1d */ /* 0x000fe20000010000 */
[----:B-1----:R-:W-:-:S04]  /*05f0*/  LOP3.LUT R11, R13, 0xa, RZ, 0xfc, !PT ;  /* 0x0000000a0d0b7812 */ /* 0x002fc800078efcff */
[----:B------:R-:W-:Y:S01]  /*0600*/  ISETP.GE.AND P1, PT, R11, 0xc, PT ;  /* 0x0000000c0b00780c */ /* 0x000fe20003f26270 */
[----:B------:R-:W1:Y:S04]  /*0610*/  LDS R20, [R23] ;  /* 0x0000000017147984 */ /* 0x000e680000000800 */
[----:B------:R-:W2:Y:S04]  /*0620*/  LDS R18, [R22+0x200] ;  /* 0x0002000016127984 */ /* 0x000ea80000000800 */
[----:B------:R-:W3:Y:S04]  /*0630*/  LDS R16, [R21+0x400] ;  /* 0x0004000015107984 */ /* 0x000ee80000000800 */
[----:B------:R-:W5:Y:S01]  /*0640*/  LDS R14, [R0+0x600] ;  /* 0x00060000000e7984 */ /* 0x000f620000000800 */
[----:B------:R-:W-:Y:S06]  /*0650*/  BAR.SYNC.DEFER_BLOCKING 0x0 ;  /* 0x0000000000007b1d */ /* 0x000fec0000010000 */
[----:B----4-:R4:W-:Y:S04]  /*0660*/  STS [R24], R4 ;  /* 0x0000000418007388 */ /* 0x0109e80000000800 */
[----:B------:R0:W-:Y:S04]  /*0670*/  STS [R24+0x4], R5 ;  /* 0x0000040518007388 */ /* 0x0001e80000000800 */
[----:B------:R0:W-:Y:S01]  /*0680*/  STS [R24+0x8], R6 ;  /* 0x0000080618007388 */ /* 0x0001e20000000800 */
[----:B----4-:R-:W-:-:S03]  /*0690*/  LOP3.LUT R4, R13, 0xc, RZ, 0xfc, !PT ;  /* 0x0000000c0d047812 */ /* 0x010fc600078efcff */
[----:B------:R4:W-:Y:S01]  /*06a0*/  STS [R24+0xc], R7 ;  /* 0x00000c0718007388 */ /* 0x0009e20000000800 */
[----:B0-----:R-:W-:Y:S01]  /*06b0*/  IMAD.HI R5, R11, 0x55555556, RZ ;  /* 0x555555560b057827 */ /* 0x001fe200078e02ff */
[----:B------:R-:W-:Y:S03]  /*06c0*/  BAR.SYNC.DEFER_BLOCKING 0x0 ;  /* 0x0000000000007b1d */ /* 0x000fe60000010000 */
[----:B------:R-:W-:-:S04]  /*06d0*/  IMAD.HI R6, R4, 0x55555556, RZ ;  /* 0x5555555604067827 */ /* 0x000fc800078e02ff */
[----:B----4-:R-:W-:-:S04]  /*06e0*/  IMAD.HI R24, R25, 0x55555556, RZ ;  /* 0x5555555619187827 */ /* 0x010fc800078e02ff */
[----:B------:R-:W-:Y:S01]  /*06f0*/  IMAD R7, R12, 0x3, R19 ;  /* 0x000000030c077824 */ /* 0x000fe200078e0213 */
[----:B------:R-:W-:-:S05]  /*0700*/  LEA.HI R24, R24, R24, RZ, 0x1 ;  /* 0x0000001818187211 */ /* 0x000fca00078f08ff */
[----:B------:R-:W-:Y:S01]  /*0710*/  IMAD R25, R24, -0x3, R25 ;  /* 0xfffffffd18197824 */ /* 0x000fe200078e0219 */
[----:B------:R-:W0:Y:S04]  /*0720*/  LDS R8, [R23] ;  /* 0x0000000017087984 */ /* 0x000e280000000800 */
[----:B------:R4:W0:Y:S04]  /*0730*/  LDS R10, [R22+0x200] ;  /* 0x00020000160a7984 */ /* 0x0008280000000800 */
[----:B------:R1:W0:Y:S01]  /*0740*/  LDS R9, [R21+0x400] ;  /* 0x0004000015097984 */ /* 0x0002220000000800 */
[----:B----4-:R-:W-:-:S02]  /*0750*/  LEA.HI R22, R5, R5, RZ, 0x1 ;  /* 0x0000000505167211 */ /* 0x010fc400078f08ff */
[----:B-1----:R-:W-:-:S03]  /*0760*/  LEA.HI R21, R6, R6, RZ, 0x1 ;  /* 0x0000000606157211 */ /* 0x002fc600078f08ff */
[----:B------:R-:W-:Y:S02]  /*0770*/  IMAD R11, R22, -0x3, R11 ;  /* 0xfffffffd160b7824 */ /* 0x000fe400078e020b */
[----:B------:R-:W-:-:S04]  /*0780*/  IMAD.WIDE R6, R7, 0x4, R2 ;  /* 0x0000000407067825 */ /* 0x000fc800078e0202 */
[----:B------:R-:W-:Y:S02]  /*0790*/  IMAD R26, R21, -0x3, R4 ;  /* 0xfffffffd151a7824 */ /* 0x000fe400078e0204 */
[----:B------:R-:W-:-:S04]  /*07a0*/  IMAD.WIDE R4, R17, 0x4, R2 ;  /* 0x0000000411047825 */ /* 0x000fc800078e0202 */
[----:B------:R-:W-:Y:S01]  /*07b0*/  IMAD R17, R24, 0x3000, R25 ;  /* 0x0000300018117824 */ /* 0x000fe200078e0219 */
[----:B------:R1:W-:Y:S01]  /*07c0*/  @!P4 STG.E desc[UR8][R4.64], R20 ;  /* 0x000000140400c986 */ /* 0x0003e2000c101908 */
[----:B------:R-:W-:Y:S01]  /*07d0*/  IMAD R11, R22, 0x3000, R11 ;  /* 0x00003000160b7824 */ /* 0x000fe200078e020b */
[----:B------:R-:W-:Y:S01]  /*07e0*/  PLOP3.LUT P4, PT, PT, PT, UP0, 0x80, 0x0 ;  /* 0x000000000000781c */ /* 0x000fe20003f8f008 */
[----:B------:R-:W-:Y:S01]  /*07f0*/  IMAD R21, R21, 0x3000, R26 ;  /* 0x0000300015157824 */ /* 0x000fe200078e021a */
[----:B--2---:R2:W-:Y:S01]  /*0800*/  @!P5 STG.E desc[UR8][R6.64], R18 ;  /* 0x000000120600d986 */ /* 0x0045e2000c101908 */
[----:B------:R-:W-:Y:S01]  /*0810*/  PLOP3.LUT P5, PT, PT, PT, UP0, 0x40, 0x0 ;  /* 0x000000000000781c */ /* 0x000fe20003fae808 */
[C---:B------:R-:W-:Y:S02]  /*0820*/  IMAD R25, R12.reuse, 0x3, R27 ;  /* 0x000000030c197824 */ /* 0x040fe400078e021b */
[C---:B------:R-:W-:Y:S02]  /*0830*/  IMAD R17, R12.reuse, 0x3, R17 ;  /* 0x000000030c117824 */ /* 0x040fe400078e0211 */
[----:B------:R-:W-:-:S02]  /*0840*/  IMAD R11, R12, 0x3, R11 ;  /* 0x000000030c0b7824 */ /* 0x000fc400078e020b */
[----:B------:R-:W-:Y:S02]  /*0850*/  IMAD R19, R12, 0x3, R21 ;  /* 0x000000030c137824 */ /* 0x000fe400078e0215 */
[----:B------:R-:W-:-:S04]  /*0860*/  IMAD.WIDE R22, R15, 0x4, R2 ;  /* 0x000000040f167825 */ /* 0x000fc800078e0202 */
[--C-:B------:R-:W-:Y:S01]  /*0870*/  IMAD.WIDE R24, R25, 0x4, R2.reuse ;  /* 0x0000000419187825 */ /* 0x100fe200078e0202 */
[----:B---3--:R3:W-:Y:S03]  /*0880*/  @!P0 STG.E desc[UR8][R22.64], R16 ;  /* 0x0000001016008986 */ /* 0x0087e6000c101908 */
[--C-:B-1----:R-:W-:Y:S01]  /*0890*/  IMAD.WIDE R4, R17, 0x4, R2.reuse ;  /* 0x0000000411047825 */ /* 0x102fe200078e0202 */
[----:B-----5:R3:W-:Y:S03]  /*08a0*/  @!P3 STG.E desc[UR8][R24.64], R14 ;  /* 0x0000000e1800b986 */ /* 0x0207e6000c101908 */
[--C-:B--2---:R-:W-:Y:S01]  /*08b0*/  IMAD.WIDE R6, R11, 0x4, R2.reuse ;  /* 0x000000040b067825 */ /* 0x104fe200078e0202 */
[----:B0-----:R3:W-:Y:S03]  /*08c0*/  @!P2 STG.E desc[UR8][R4.64], R8 ;  /* 0x000000080400a986 */ /* 0x0017e6000c101908 */
[----:B------:R-:W-:Y:S01]  /*08d0*/  IMAD.WIDE R18, R19, 0x4, R2 ;  /* 0x0000000413127825 */ /* 0x000fe200078e0202 */
[----:B------:R3:W-:Y:S04]  /*08e0*/  @!P1 STG.E desc[UR8][R6.64], R10 ;  /* 0x0000000a06009986 */ /* 0x0007e8000c101908 */
[----:B------:R3:W-:Y:S01]  /*08f0*/  @!P4 STG.E desc[UR8][R18.64], R9 ;  /* 0x000000091200c986 */ /* 0x0007e2000c101908 */
[----:B------:R-:W-:Y:S05]  /*0900*/  @!P5 EXIT ;  /* 0x000000000000d94d */ /* 0x000fea0003800000 */
[----:B---3--:R-:W0:Y:S01]  /*0910*/  LDS R5, [R0+0x600] ;  /* 0x0006000000057984 */ /* 0x008e220000000800 */
[----:B------:R-:W-:-:S05]  /*0920*/  LOP3.LUT R13, R13, 0xe, RZ, 0xfc, !PT ;  /* 0x0000000e0d0d7812 */ /* 0x000fca00078efcff */
[----:B------:R-:W-:-:S05]  /*0930*/  IMAD.HI R4, R13, 0x55555556, RZ ;  /* 0x555555560d047827 */ /* 0x000fca00078e02ff */
[----:B------:R-:W-:-:S05]  /*0940*/  LEA.HI R4, R4, R4, RZ, 0x1 ;  /* 0x0000000404047211 */ /* 0x000fca00078f08ff */
[----:B------:R-:W-:-:S04]  /*0950*/  IMAD R13, R4, -0x3, R13 ;  /* 0xfffffffd040d7824 */ /* 0x000fc800078e020d */
[----:B------:R-:W-:-:S04]  /*0960*/  IMAD R13, R4, 0x3000, R13 ;  /* 0x00003000040d7824 */ /* 0x000fc800078e020d */
[----:B------:R-:W-:-:S04]  /*0970*/  IMAD R13, R12, 0x3, R13 ;  /* 0x000000030c0d7824 */ /* 0x000fc800078e020d */
[----:B------:R-:W-:-:S05]  /*0980*/  IMAD.WIDE R2, R13, 0x4, R2 ;  /* 0x000000040d027825 */ /* 0x000fca00078e0202 */
[----:B0-----:R-:W-:Y:S01]  /*0990*/  STG.E desc[UR8][R2.64], R5 ;  /* 0x0000000502007986 */ /* 0x001fe2000c101908 */
[----:B------:R-:W-:Y:S05]  /*09a0*/  EXIT ;  /* 0x000000000000794d */ /* 0x000fea0003800000 */
.L_x_0:
[----:B------:R-:W-:-:S00]  /*09b0*/  BRA `(.L_x_0) ;  /* 0xfffffffc00fc7947 */ /* 0x000fc0000383ffff */
[----:B------:R-:W-:-:S00]  /*09c0*/  NOP ;  /* 0x0000000000007918 */ /* 0x000fc00000000000 */
        /* <DEDUP_REMOVED lines=11> */
.L_x_1:


//--------------------- .nv.shared.triton_poi_fused_convolution_3 --------------------------
	.section	.nv.shared.triton_poi_fused_convolution_3,"aw",@nobits
	.sectionflags	@""
	.align	16
	.zero		1024


//--------------------- .nv.constant0.triton_poi_fused_convolution_3 --------------------------
	.section	.nv.constant0.triton_poi_fused_convolution_3,"a",@progbits
	.sectionflags	@""
	.align	4
.nv.constant0.triton_poi_fused_convolution_3:
	.zero		552
